	.headerflags	@"EF_CUDA_TEXMODE_UNIFIED EF_CUDA_64BIT_ADDRESS EF_CUDA_SM89 EF_CUDA_VIRTUAL_SM(EF_CUDA_SM89)"
	.elftype	@"ET_EXEC"


//--------------------- .nv.info                  --------------------------
	.section	.nv.info,"",@"SHT_CUDA_INFO"
	.align	4


	//----- nvinfo : EIATTR_REGCOUNT
	.align		4
        /*0000*/ 	.byte	0x04, 0x2f
        /*0002*/ 	.short	(.L_2 - .L_1)
	.align		4
.L_1:
        /*0004*/ 	.word	index@(triton__0d1d2de)
        /*0008*/ 	.word	0x0000000b


	//----- nvinfo : EIATTR_MAX_STACK_SIZE
	.align		4
.L_2:
        /*000c*/ 	.byte	0x04, 0x23
        /*000e*/ 	.short	(.L_4 - .L_3)
	.align		4
.L_3:
        /*0010*/ 	.word	index@(triton__0d1d2de)
        /*0014*/ 	.word	0x00000000


	//----- nvinfo : EIATTR_MIN_STACK_SIZE
	.align		4
.L_4:
        /*0018*/ 	.byte	0x04, 0x12
        /*001a*/ 	.short	(.L_6 - .L_5)
	.align		4
.L_5:
        /*001c*/ 	.word	index@(triton__0d1d2de)
        /*0020*/ 	.word	0x00000000


	//----- nvinfo : EIATTR_FRAME_SIZE
	.align		4
.L_6:
        /*0024*/ 	.byte	0x04, 0x11
        /*0026*/ 	.short	(.L_8 - .L_7)
	.align		4
.L_7:
        /*0028*/ 	.word	index@(triton__0d1d2de)
        /*002c*/ 	.word	0x00000000
.L_8:


//--------------------- .nv.info.triton__0d1d2de  --------------------------
	.section	.nv.info.triton__0d1d2de,"",@"SHT_CUDA_INFO"
	.align	4


	//----- nvinfo : EIATTR_CUDA_API_VERSION
	.align		4
        /*0000*/ 	.byte	0x04, 0x37
        /*0002*/ 	.short	(.L_10 - .L_9)
.L_9:
        /*0004*/ 	.word	0x0000007b


	//----- nvinfo : EIATTR_PARAM_CBANK
	.align		4
.L_10:
        /*0008*/ 	.byte	0x04, 0x0a
        /*000a*/ 	.short	(.L_12 - .L_11)
	.align		4
.L_11:
        /*000c*/ 	.word	index@(.nv.constant0.triton__0d1d2de)
        /*0010*/ 	.short	0x0160
        /*0012*/ 	.short	0x0014


	//----- nvinfo : EIATTR_CBANK_PARAM_SIZE
	.align		4
.L_12:
        /*0014*/ 	.byte	0x03, 0x19
        /*0016*/ 	.short	0x0014


	//----- nvinfo : EIATTR_KPARAM_INFO
	.align		4
        /*0018*/ 	.byte	0x04, 0x17
        /*001a*/ 	.short	(.L_14 - .L_13)
.L_13:
        /*001c*/ 	.word	0x00000000
        /*0020*/ 	.short	0x0002
        /*0022*/ 	.short	0x0010
        /*0024*/ 	.byte	0x00, 0xf0, 0x11, 0x00


	//----- nvinfo : EIATTR_KPARAM_INFO
	.align		4
.L_14:
        /*0028*/ 	.byte	0x04, 0x17
        /*002a*/ 	.short	(.L_16 - .L_15)
.L_15:
        /*002c*/ 	.word	0x00000000
        /*0030*/ 	.short	0x0001
        /*0032*/ 	.short	0x0008
        /*0034*/ 	.byte	0x00, 0xf0, 0x21, 0x00


	//----- nvinfo : EIATTR_KPARAM_INFO
	.align		4
.L_16:
        /*0038*/ 	.byte	0x04, 0x17
        /*003a*/ 	.short	(.L_18 - .L_17)
.L_17:
        /*003c*/ 	.word	0x00000000
        /*0040*/ 	.short	0x0000
        /*0042*/ 	.short	0x0000
        /*0044*/ 	.byte	0x00, 0xf0, 0x21, 0x00


	//----- nvinfo : EIATTR_MAXREG_COUNT
	.align		4
.L_18:
        /*0048*/ 	.byte	0x03, 0x1b
        /*004a*/ 	.short	0x00ff


	//----- nvinfo : EIATTR_EXIT_INSTR_OFFSETS
	.align		4
        /*004c*/ 	.byte	0x04, 0x1c
        /*004e*/ 	.short	(.L_20 - .L_19)


	//   ....[0]....
.L_19:
        /*0050*/ 	.word	0x00000420


	//----- nvinfo : EIATTR_MAX_THREADS
	.align		4
.L_20:
        /*0054*/ 	.byte	0x04, 0x05
        /*0056*/ 	.short	(.L_22 - .L_21)
.L_21:
        /*0058*/ 	.word	0x00000100
        /*005c*/ 	.word	0x00000001
        /*0060*/ 	.word	0x00000001


	//----- nvinfo : EIATTR_CRS_STACK_SIZE
	.align		4
.L_22:
        /*0064*/ 	.byte	0x04, 0x1e
        /*0066*/ 	.short	(.L_24 - .L_23)
.L_23:
        /*0068*/ 	.word	0x00000000
.L_24:


//--------------------- .nv.rel.action            --------------------------
	.section	.nv.rel.action,"",@"SHT_CUDA_RELOCINFO"
	.align	8
	.sectionentsize	8
        /*0000*/ 	.byte	0x73, 0x00, 0x00, 0x00, 0x00, 0x00, 0x00, 0x00, 0x00, 0x00, 0x00, 0x11, 0x25, 0x00, 0x05, 0x36


//--------------------- .nv.constant0.triton__0d1d2de --------------------------
	.section	.nv.constant0.triton__0d1d2de,"a",@progbits
	.align	4
.nv.constant0.triton__0d1d2de:
	.zero		372


//--------------------- .text.triton__0d1d2de     --------------------------
	.section	.text.triton__0d1d2de,"ax",@progbits
	.sectioninfo	@"SHI_REGISTERS=11"
	.align	128
        .global         triton__0d1d2de
        .type           triton__0d1d2de,@function
        .size           triton__0d1d2de,(.L_x_7 - triton__0d1d2de)
        .other          triton__0d1d2de,@"STO_CUDA_ENTRY STV_DEFAULT"
triton__0d1d2de:
.text.triton__0d1d2de:
[----:B------:R-:W-:-:S02]  /*0000*/  MOV R1, c[0x0][0x28] ;  /* 0x00000a0000017a02 */ /* 0x000fc40000000f00 */
[----:B------:R-:W0:Y:S01]  /*0010*/  S2R R0, SR_TID.X ;  /* 0x0000000000007919 */ /* 0x000e220000002100 */
[----:B------:R-:W-:Y:S01]  /*0020*/  MOV R5, 0x2 ;  /* 0x0000000200057802 */ /* 0x000fe20000000f00 */
[----:B------:R-:W-:Y:S02]  /*0030*/  ULDC.64 UR4, c[0x0][0x118] ;  /* 0x0000460000047ab9 */ /* 0x000fe40000000a00 */
[----:B------:R-:W1:Y:S01]  /*0040*/  S2R R3, SR_CTAID.X ;  /* 0x0000000000037919 */ /* 0x000e620000002500 */
[----:B0-----:R-:W-:-:S04]  /*0050*/  SHF.L.U32 R0, R0, 0x1, RZ ;  /* 0x0000000100007819 */ /* 0x001fc800000006ff */
[----:B------:R-:W-:-:S04]  /*0060*/  LOP3.LUT R0, R0, 0x1fe, RZ, 0xc0, !PT ;  /* 0x000001fe00007812 */ /* 0x000fc800078ec0ff */
[----:B-1----:R-:W-:-:S05]  /*0070*/  LEA R2, R3, R0, 0x9 ;  /* 0x0000000003027211 */ /* 0x002fca00078e48ff */
[----:B------:R-:W-:-:S06]  /*0080*/  IMAD.WIDE R4, R2, R5, c[0x0][0x160] ;  /* 0x0000580002047625 */ /* 0x000fcc00078e0205 */
[----:B------:R-:W2:Y:S01]  /*0090*/  LDG.E R4, [R4.64] ;  /* 0x0000000404047981 */ /* 0x000ea2000c1e1900 */
[----:B------:R-:W-:Y:S01]  /*00a0*/  BSSY B0, `(.L_x_0) ;  /* 0x000001a000007945 */ /* 0x000fe20003800000 */
[----:B--2---:R-:W-:-:S05]  /*00b0*/  SHF.L.U32 R0, R4, 0x10, RZ ;  /* 0x0000001004007819 */ /* 0x004fca00000006ff */
[----:B------:R-:W-:Y:S01]  /*00c0*/  FMUL R3, R0, 0.033333335071802139282 ;  /* 0x3d08888900037820 */ /* 0x000fe20000400000 */
[----:B------:R-:W-:-:S03]  /*00d0*/  PRMT R0, R4, 0x7632, R0 ;  /* 0x0000763204007816 */ /* 0x000fc60000000000 */
[----:B------:R-:W-:Y:S01]  /*00e0*/  FADD.FTZ R7, |R3|, -RZ ;  /* 0x800000ff03077221 */ /* 0x000fe20000010200 */
[----:B------:R-:W-:-:S04]  /*00f0*/  SHF.L.U32 R0, R0, 0x10, RZ ;  /* 0x0000001000007819 */ /* 0x000fc800000006ff */
[----:B------:R-:W-:Y:S01]  /*0100*/  FSETP.GE.AND P0, PT, R7, 0.60000002384185791016, PT ;  /* 0x3f19999a0700780b */ /* 0x000fe20003f06000 */
[----:B------:R-:W-:-:S12]  /*0110*/  FMUL R6, R0, 0.033333335071802139282 ;  /* 0x3d08888900067820 */ /* 0x000fd80000400000 */
[----:B------:R-:W-:Y:S05]  /*0120*/  @!P0 BRA `(.L_x_1) ;  /* 0x000000a000008947 */ /* 0x000fea0003800000 */
[C---:B------:R-:W-:Y:S01]  /*0130*/  FMUL R0, R7.reuse, 2.8853900432586669922 ;  /* 0x4038aa3b07007820 */ /* 0x040fe20000400000 */
[----:B------:R-:W-:Y:S02]  /*0140*/  MOV R5, 0x3f800000 ;  /* 0x3f80000000057802 */ /* 0x000fe40000000f00 */
[----:B------:R-:W-:-:S03]  /*0150*/  FSETP.GE.AND P0, PT, R7, 9.010913848876953125, PT ;  /* 0x41102cb40700780b */ /* 0x000fc60003f06000 */
[----:B------:R-:W0:Y:S02]  /*0160*/  MUFU.EX2 R0, R0 ;  /* 0x0000000000007308 */ /* 0x000e240000000800 */
[----:B0-----:R-:W-:-:S06]  /*0170*/  FADD R4, R0, 1 ;  /* 0x3f80000000047421 */ /* 0x001fcc0000000000 */
[----:B------:R-:W0:Y:S02]  /*0180*/  MUFU.RCP R4, R4 ;  /* 0x0000000400047308 */ /* 0x000e240000001000 */
[----:B0-----:R-:W-:-:S05]  /*0190*/  FFMA.FTZ R5, R4, -2, R5 ;  /* 0xc000000004057823 */ /* 0x001fca0000010005 */
[----:B------:R-:W-:-:S04]  /*01a0*/  FSEL R8, R5, 1, !P0 ;  /* 0x3f80000005087808 */ /* 0x000fc80004000000 */
[----:B------:R-:W-:Y:S01]  /*01b0*/  LOP3.LUT R3, R8, 0x80000000, R3, 0xf8, !PT ;  /* 0x8000000008037812 */ /* 0x000fe200078ef803 */
[----:B------:R-:W-:Y:S05]  /*01c0*/  BRA `(.L_x_2) ;  /* 0x0000007000007947 */ /* 0x000fea0003800000 */
.L_x_1:
[----:B------:R-:W-:Y:S01]  /*01d0*/  MOV R0, 0x3c80f082 ;  /* 0x3c80f08200007802 */ /* 0x000fe20000000f00 */
[----:B------:R-:W-:-:S04]  /*01e0*/  FMUL R5, R3, R3 ;  /* 0x0000000303057220 */ /* 0x000fc80000400000 */
[----:B------:R-:W-:-:S04]  /*01f0*/  FFMA.FTZ R0, R5, R0, -0.052303962409496307373 ;  /* 0xbd563cae05007423 */ /* 0x000fc80000010000 */
[----:B------:R-:W-:-:S04]  /*0200*/  FFMA.FTZ R0, R5, R0, 0.1331529766321182251 ;  /* 0x3e08594105007423 */ /* 0x000fc80000010000 */
[----:B------:R-:W-:-:S04]  /*0210*/  FFMA.FTZ R0, R5, R0, -0.33332768082618713379 ;  /* 0xbeaaa9ed05007423 */ /* 0x000fc80000010000 */
[----:B------:R-:W-:-:S04]  /*0220*/  FFMA.FTZ R0, R5, R0, RZ ;  /* 0x0000000005007223 */ /* 0x000fc800000100ff */
[----:B------:R-:W-:-:S02]  /*0230*/  FFMA.FTZ R3, R3, R0, R3 ;  /* 0x0000000003037223 */ /* 0x000fc40000010003 */
.L_x_2:
[----:B------:R-:W-:Y:S05]  /*0240*/  BSYNC B0 ;  /* 0x0000000000007941 */ /* 0x000fea0003800000 */
.L_x_0:
[----:B------:R-:W-:Y:S01]  /*0250*/  FADD.FTZ R8, |R6|, -RZ ;  /* 0x800000ff06087221 */ /* 0x000fe20000010200 */
[----:B------:R-:W-:Y:S01]  /*0260*/  BSSY B0, `(.L_x_3) ;  /* 0x0000015000007945 */ /* 0x000fe20003800000 */
[----:B------:R-:W-:-:S03]  /*0270*/  SHF.R.S32.HI R7, RZ, 0x1f, R2 ;  /* 0x0000001fff077819 */ /* 0x000fc60000011402 */
[----:B------:R-:W-:-:S13]  /*0280*/  FSETP.GE.AND P0, PT, R8, 0.60000002384185791016, PT ;  /* 0x3f19999a0800780b */ /* 0x000fda0003f06000 */
        /* <DEDUP_REMOVED lines=11> */
.L_x_4:
[----:B------:R-:W-:Y:S01]  /*0340*/  MOV R0, 0x3c80f082 ;  /* 0x3c80f08200007802 */ /* 0x000fe20000000f00 */
[----:B------:R-:W-:-:S04]  /*0350*/  FMUL R5, R6, R6 ;  /* 0x0000000606057220 */ /* 0x000fc80000400000 */
[----:B------:R-:W-:-:S04]  /*0360*/  FFMA.FTZ R0, R5, R0, -0.052303962409496307373 ;  /* 0xbd563cae05007423 */ /* 0x000fc80000010000 */
[----:B------:R-:W-:-:S04]  /*0370*/  FFMA.FTZ R0, R5, R0, 0.1331529766321182251 ;  /* 0x3e08594105007423 */ /* 0x000fc80000010000 */
[----:B------:R-:W-:-:S04]  /*0380*/  FFMA.FTZ R0, R5, R0, -0.33332768082618713379 ;  /* 0xbeaaa9ed05007423 */ /* 0x000fc80000010000 */
[----:B------:R-:W-:-:S04]  /*0390*/  FFMA.FTZ R5, R5, R0, RZ ;  /* 0x0000000005057223 */ /* 0x000fc800000100ff */
[----:B------:R-:W-:-:S02]  /*03a0*/  FFMA.FTZ R6, R6, R5, R6 ;  /* 0x0000000506067223 */ /* 0x000fc40000010006 */
.L_x_5:
[----:B------:R-:W-:Y:S05]  /*03b0*/  BSYNC B0 ;  /* 0x0000000000007941 */ /* 0x000fea0003800000 */
.L_x_3:
[----:B------:R-:W-:Y:S01]  /*03c0*/  FMUL R3, R3, 30 ;  /* 0x41f0000003037820 */ /* 0x000fe20000400000 */
[----:B------:R-:W-:Y:S01]  /*03d0*/  FMUL R6, R6, 30 ;  /* 0x41f0000006067820 */ /* 0x000fe20000400000 */
[----:B------:R-:W-:-:S04]  /*03e0*/  LEA R4, P0, R2, c[0x0][0x168], 0x1 ;  /* 0x00005a0002047a11 */ /* 0x000fc800078008ff */
[----:B------:R-:W-:Y:S02]  /*03f0*/  LEA.HI.X R5, R2, c[0x0][0x16c], R7, 0x1, P0 ;  /* 0x00005b0002057a11 */ /* 0x000fe400000f0c07 */
[----:B------:R-:W-:-:S05]  /*0400*/  F2FP.BF16.F32.PACK_AB R3, R6, R3 ;  /* 0x000000030603723e */ /* 0x000fca00000010ff */
[----:B------:R-:W-:Y:S01]  /*0410*/  STG.E [R4.64], R3 ;  /* 0x0000000304007986 */ /* 0x000fe2000c101904 */
[----:B------:R-:W-:Y:S05]  /*0420*/  EXIT ;  /* 0x000000000000794d */ /* 0x000fea0003800000 */
.L_x_6:
[----:B------:R-:W-:-:S00]  /*0430*/  BRA `(.L_x_6) ;  /* 0xfffffff000007947 */ /* 0x000fc0000383ffff */
[----:B------:R-:W-:-:S00]  /*0440*/  NOP ;  /* 0x0000000000007918 */ /* 0x000fc00000000000 */
        /* <DEDUP_REMOVED lines=11> */
.L_x_7:


//--------------------- .nv.global.init           --------------------------
	.section	.nv.global.init,"aw",@progbits
.nv.global.init:
	.type		_$_str,@object
	.size		_$_str,(.L_0 - _$_str)
_$_str:
        /*0000*/ 	.byte	0x5f, 0x5f, 0x43, 0x55, 0x44, 0x41, 0x5f, 0x46, 0x54, 0x5a, 0x00
.L_0:
